//
// Generated by NVIDIA NVVM Compiler
//
// Compiler Build ID: CL-36424714
// Cuda compilation tools, release 13.0, V13.0.88
// Based on NVVM 20.0.0
//

.version 9.0
.target sm_100
.address_size 64

	// .globl	_Z7kernel1Pi

.visible .entry _Z7kernel1Pi(
	.param .u64 .ptr .align 1 _Z7kernel1Pi_param_0
)
{
	.reg .b32 	%r<7>;
	.reg .b64 	%rd<5>;

	ld.param.u64 	%rd1, [_Z7kernel1Pi_param_0];
	cvta.to.global.u64 	%rd2, %rd1;
	mov.u32 	%r1, %ntid.x;
	mov.u32 	%r2, %ctaid.x;
	mov.u32 	%r3, %tid.x;
	mad.lo.s32 	%r4, %r1, %r2, %r3;
	mul.wide.s32 	%rd3, %r4, 4;
	add.s64 	%rd4, %rd2, %rd3;
	ld.global.u32 	%r5, [%rd4];
	add.s32 	%r6, %r5, 1;
	st.global.u32 	[%rd4], %r6;
	ret;

}
	// .globl	_Z7kernel2Pii
.visible .entry _Z7kernel2Pii(
	.param .u64 .ptr .align 1 _Z7kernel2Pii_param_0,
	.param .u32 _Z7kernel2Pii_param_1
)
{
	.reg .pred 	%p<6>;
	.reg .b32 	%r<38>;
	.reg .b64 	%rd<8>;

	ld.param.u64 	%rd3, [_Z7kernel2Pii_param_0];
	ld.param.u32 	%r13, [_Z7kernel2Pii_param_1];
	cvta.to.global.u64 	%rd1, %rd3;
	mov.u32 	%r14, %ntid.x;
	mov.u32 	%r15, %ctaid.x;
	mov.u32 	%r16, %tid.x;
	mad.lo.s32 	%r17, %r14, %r15, %r16;
	mov.u32 	%r18, %nctaid.x;
	mul.lo.s32 	%r19, %r14, %r18;
	div.s32 	%r20, %r13, %r19;
	mul.lo.s32 	%r1, %r20, %r17;
	add.s32 	%r2, %r1, %r20;
	setp.lt.s32 	%p1, %r20, 1;
	@%p1 bra 	$L__BB1_7;
	add.s32 	%r21, %r1, 1;
	max.s32 	%r3, %r2, %r21;
	sub.s32 	%r22, %r3, %r1;
	and.b32  	%r4, %r22, 3;
	setp.eq.s32 	%p2, %r4, 0;
	mov.u32 	%r36, %r1;
	@%p2 bra 	$L__BB1_4;
	neg.s32 	%r34, %r4;
	mov.u32 	%r36, %r1;
$L__BB1_3:
	.pragma "nounroll";
	mul.wide.s32 	%rd4, %r36, 4;
	add.s64 	%rd5, %rd1, %rd4;
	ld.global.u32 	%r23, [%rd5];
	add.s32 	%r24, %r23, 1;
	st.global.u32 	[%rd5], %r24;
	add.s32 	%r36, %r36, 1;
	add.s32 	%r34, %r34, 1;
	setp.ne.s32 	%p3, %r34, 0;
	@%p3 bra 	$L__BB1_3;
$L__BB1_4:
	sub.s32 	%r25, %r1, %r3;
	setp.gt.u32 	%p4, %r25, -4;
	@%p4 bra 	$L__BB1_7;
	add.s64 	%rd2, %rd1, 8;
$L__BB1_6:
	mul.wide.s32 	%rd6, %r36, 4;
	add.s64 	%rd7, %rd2, %rd6;
	ld.global.u32 	%r26, [%rd7+-8];
	add.s32 	%r27, %r26, 1;
	st.global.u32 	[%rd7+-8], %r27;
	ld.global.u32 	%r28, [%rd7+-4];
	add.s32 	%r29, %r28, 1;
	st.global.u32 	[%rd7+-4], %r29;
	ld.global.u32 	%r30, [%rd7];
	add.s32 	%r31, %r30, 1;
	st.global.u32 	[%rd7], %r31;
	ld.global.u32 	%r32, [%rd7+4];
	add.s32 	%r33, %r32, 1;
	st.global.u32 	[%rd7+4], %r33;
	add.s32 	%r36, %r36, 4;
	setp.lt.s32 	%p5, %r36, %r2;
	@%p5 bra 	$L__BB1_6;
$L__BB1_7:
	ret;

}
	// .globl	_Z11kernel2_optPii
.visible .entry _Z11kernel2_optPii(
	.param .u64 .ptr .align 1 _Z11kernel2_optPii_param_0,
	.param .u32 _Z11kernel2_optPii_param_1
)
{
	.reg .pred 	%p<7>;
	.reg .b32 	%r<41>;
	.reg .b64 	%rd<11>;

	ld.param.u64 	%rd2, [_Z11kernel2_optPii_param_0];
	ld.param.u32 	%r12, [_Z11kernel2_optPii_param_1];
	cvta.to.global.u64 	%rd1, %rd2;
	mov.u32 	%r13, %ntid.x;
	mov.u32 	%r14, %ctaid.x;
	mov.u32 	%r15, %tid.x;
	mad.lo.s32 	%r39, %r13, %r14, %r15;
	mov.u32 	%r16, %nctaid.x;
	mul.lo.s32 	%r2, %r13, %r16;
	setp.ge.s32 	%p1, %r39, %r12;
	@%p1 bra 	$L__BB2_7;
	add.s32 	%r17, %r39, %r2;
	max.s32 	%r18, %r12, %r17;
	setp.lt.s32 	%p2, %r17, %r12;
	selp.u32 	%r19, 1, 0, %p2;
	add.s32 	%r20, %r17, %r19;
	sub.s32 	%r21, %r18, %r20;
	div.u32 	%r22, %r21, %r2;
	add.s32 	%r3, %r22, %r19;
	and.b32  	%r23, %r3, 3;
	setp.eq.s32 	%p3, %r23, 3;
	@%p3 bra 	$L__BB2_4;
	add.s32 	%r24, %r3, 1;
	and.b32  	%r25, %r24, 3;
	neg.s32 	%r37, %r25;
$L__BB2_3:
	.pragma "nounroll";
	mul.wide.s32 	%rd3, %r39, 4;
	add.s64 	%rd4, %rd1, %rd3;
	ld.global.u32 	%r26, [%rd4];
	add.s32 	%r27, %r26, 1;
	st.global.u32 	[%rd4], %r27;
	add.s32 	%r39, %r39, %r2;
	add.s32 	%r37, %r37, 1;
	setp.ne.s32 	%p4, %r37, 0;
	@%p4 bra 	$L__BB2_3;
$L__BB2_4:
	setp.lt.u32 	%p5, %r3, 3;
	@%p5 bra 	$L__BB2_7;
	mul.wide.s32 	%rd7, %r2, 4;
	shl.b32 	%r36, %r2, 2;
$L__BB2_6:
	mul.wide.s32 	%rd5, %r39, 4;
	add.s64 	%rd6, %rd1, %rd5;
	ld.global.u32 	%r28, [%rd6];
	add.s32 	%r29, %r28, 1;
	st.global.u32 	[%rd6], %r29;
	add.s64 	%rd8, %rd6, %rd7;
	ld.global.u32 	%r30, [%rd8];
	add.s32 	%r31, %r30, 1;
	st.global.u32 	[%rd8], %r31;
	add.s64 	%rd9, %rd8, %rd7;
	ld.global.u32 	%r32, [%rd9];
	add.s32 	%r33, %r32, 1;
	st.global.u32 	[%rd9], %r33;
	add.s64 	%rd10, %rd9, %rd7;
	ld.global.u32 	%r34, [%rd10];
	add.s32 	%r35, %r34, 1;
	st.global.u32 	[%rd10], %r35;
	add.s32 	%r39, %r36, %r39;
	setp.lt.s32 	%p6, %r39, %r12;
	@%p6 bra 	$L__BB2_6;
$L__BB2_7:
	ret;

}


// ===== COMPILED SASS (sm_100) =====

	.target	sm_100

	.elftype	@"ET_EXEC"


//--------------------- .note.nv.tkinfo           --------------------------
	.section	.note.nv.tkinfo,"",@"SHT_NOTE"
	.sectionflags	@"SHF_NOTE_NV_TKINFO"
	.tkinfo
        /*0018*/ 	.word	0x00000002
        /*0030*/ 	.string	""
        /*0030*/ 	.string	"ptxas"
        /*0030*/ 	.string	"Cuda compilation tools, release 13.0, V13.0.88"
        /*0030*/ 	.string	"Build cuda_13.0.r13.0/compiler.36424714_0"
        /*0030*/ 	.string	"-arch sm_100 -m 64 "



//--------------------- .note.nv.cuinfo           --------------------------
	.section	.note.nv.cuinfo,"",@"SHT_NOTE"
	.sectionflags	@"SHF_NOTE_NV_CUINFO"
        /*0018*/ 	.short	0x0002
        /*001a*/ 	.short	0x0064
        /*001c*/ 	.short	0x0082
	.zero		2


//--------------------- .nv.info                  --------------------------
	.section	.nv.info,"",@"SHT_CUDA_INFO"
	.align	4


	//----- nvinfo : EIATTR_REGCOUNT
	.align		4
        /*0000*/ 	.byte	0x04, 0x2f
        /*0002*/ 	.short	(.L_1 - .L_0)
	.align		4
.L_0:
        /*0004*/ 	.word	index@(_Z7kernel1Pi)
        /*0008*/ 	.word	0x00000008


	//----- nvinfo : EIATTR_FRAME_SIZE
	.align		4
.L_1:
        /*000c*/ 	.byte	0x04, 0x11
        /*000e*/ 	.short	(.L_3 - .L_2)
	.align		4
.L_2:
        /*0010*/ 	.word	index@(_Z7kernel1Pi)
        /*0014*/ 	.word	0x00000000


	//----- nvinfo : EIATTR_REGCOUNT
	.align		4
.L_3:
        /*0018*/ 	.byte	0x04, 0x2f
        /*001a*/ 	.short	(.L_5 - .L_4)
	.align		4
.L_4:
        /*001c*/ 	.word	index@(_Z7kernel2Pii)
        /*0020*/ 	.word	0x00000010


	//----- nvinfo : EIATTR_FRAME_SIZE
	.align		4
.L_5:
        /*0024*/ 	.byte	0x04, 0x11
        /*0026*/ 	.short	(.L_7 - .L_6)
	.align		4
.L_6:
        /*0028*/ 	.word	index@(_Z7kernel2Pii)
        /*002c*/ 	.word	0x00000000


	//----- nvinfo : EIATTR_REGCOUNT
	.align		4
.L_7:
        /*0030*/ 	.byte	0x04, 0x2f
        /*0032*/ 	.short	(.L_9 - .L_8)
	.align		4
.L_8:
        /*0034*/ 	.word	index@(_Z11kernel2_optPii)
        /*0038*/ 	.word	0x00000018


	//----- nvinfo : EIATTR_FRAME_SIZE
	.align		4
.L_9:
        /*003c*/ 	.byte	0x04, 0x11
        /*003e*/ 	.short	(.L_11 - .L_10)
	.align		4
.L_10:
        /*0040*/ 	.word	index@(_Z11kernel2_optPii)
        /*0044*/ 	.word	0x00000000


	//----- nvinfo : EIATTR_MIN_STACK_SIZE
	.align		4
.L_11:
        /*0048*/ 	.byte	0x04, 0x12
        /*004a*/ 	.short	(.L_13 - .L_12)
	.align		4
.L_12:
        /*004c*/ 	.word	index@(_Z11kernel2_optPii)
        /*0050*/ 	.word	0x00000000


	//----- nvinfo : EIATTR_MIN_STACK_SIZE
	.align		4
.L_13:
        /*0054*/ 	.byte	0x04, 0x12
        /*0056*/ 	.short	(.L_15 - .L_14)
	.align		4
.L_14:
        /*0058*/ 	.word	index@(_Z7kernel2Pii)
        /*005c*/ 	.word	0x00000000


	//----- nvinfo : EIATTR_MIN_STACK_SIZE
	.align		4
.L_15:
        /*0060*/ 	.byte	0x04, 0x12
        /*0062*/ 	.short	(.L_17 - .L_16)
	.align		4
.L_16:
        /*0064*/ 	.word	index@(_Z7kernel1Pi)
        /*0068*/ 	.word	0x00000000
.L_17:


//--------------------- .nv.compat                --------------------------
	.section	.nv.compat,"",@"SHT_CUDA_COMPAT_INFO"
	.align	4
        /*0000*/ 	.byte	0x02, 0x09, 0x00, 0x00, 0x02, 0x02, 0x01, 0x00, 0x02, 0x05, 0x05, 0x00, 0x03, 0x07, 0x01, 0x01
        /*0010*/ 	.byte	0x02, 0x03, 0x00, 0x00, 0x02, 0x06, 0x01, 0x00, 0x04, 0x0b, 0x08, 0x00, 0x09, 0x00, 0x00, 0x00
        /*0020*/ 	.byte	0x00, 0x00, 0x00, 0x00


//--------------------- .nv.info._Z11kernel2_optPii --------------------------
	.section	.nv.info._Z11kernel2_optPii,"",@"SHT_CUDA_INFO"
	.sectionflags	@""
	.align	4


	//----- nvinfo : EIATTR_CUDA_API_VERSION
	.align		4
        /*0000*/ 	.byte	0x04, 0x37
        /*0002*/ 	.short	(.L_19 - .L_18)
.L_18:
        /*0004*/ 	.word	0x00000082


	//----- nvinfo : EIATTR_KPARAM_INFO
	.align		4
.L_19:
        /*0008*/ 	.byte	0x04, 0x17
        /*000a*/ 	.short	(.L_21 - .L_20)
.L_20:
        /*000c*/ 	.word	0x00000000
        /*0010*/ 	.short	0x0001
        /*0012*/ 	.short	0x0008
        /*0014*/ 	.byte	0x00, 0xf0, 0x11, 0x00


	//----- nvinfo : EIATTR_KPARAM_INFO
	.align		4
.L_21:
        /*0018*/ 	.byte	0x04, 0x17
        /*001a*/ 	.short	(.L_23 - .L_22)
.L_22:
        /*001c*/ 	.word	0x00000000
        /*0020*/ 	.short	0x0000
        /*0022*/ 	.short	0x0000
        /*0024*/ 	.byte	0x00, 0xf5, 0x21, 0x00


	//----- nvinfo : EIATTR_SPARSE_MMA_MASK
	.align		4
.L_23:
        /*0028*/ 	.byte	0x03, 0x50
        /*002a*/ 	.short	0x0000


	//----- nvinfo : EIATTR_MAXREG_COUNT
	.align		4
        /*002c*/ 	.byte	0x03, 0x1b
        /*002e*/ 	.short	0x00ff


	//----- nvinfo : EIATTR_MERCURY_ISA_VERSION
	.align		4
        /*0030*/ 	.byte	0x03, 0x5f
        /*0032*/ 	.short	0x0101


	//----- nvinfo : EIATTR_VRC_CTA_INIT_COUNT
	.align		4
        /*0034*/ 	.byte	0x02, 0x4a
	.zero		1
	.zero		1


	//----- nvinfo : EIATTR_EXIT_INSTR_OFFSETS
	.align		4
        /*0038*/ 	.byte	0x04, 0x1c
        /*003a*/ 	.short	(.L_25 - .L_24)


	//   ....[0]....
.L_24:
        /*003c*/ 	.word	0x00000090


	//   ....[1]....
        /*0040*/ 	.word	0x00000360


	//   ....[2]....
        /*0044*/ 	.word	0x000004a0


	//----- nvinfo : EIATTR_CRS_STACK_SIZE
	.align		4
.L_25:
        /*0048*/ 	.byte	0x04, 0x1e
        /*004a*/ 	.short	(.L_27 - .L_26)
.L_26:
        /*004c*/ 	.word	0x00000000


	//----- nvinfo : EIATTR_CBANK_PARAM_SIZE
	.align		4
.L_27:
        /*0050*/ 	.byte	0x03, 0x19
        /*0052*/ 	.short	0x000c


	//----- nvinfo : EIATTR_PARAM_CBANK
	.align		4
        /*0054*/ 	.byte	0x04, 0x0a
        /*0056*/ 	.short	(.L_29 - .L_28)
	.align		4
.L_28:
        /*0058*/ 	.word	index@(.nv.constant0._Z11kernel2_optPii)
        /*005c*/ 	.short	0x0380
        /*005e*/ 	.short	0x000c


	//----- nvinfo : EIATTR_SW_WAR
	.align		4
.L_29:
        /*0060*/ 	.byte	0x04, 0x36
        /*0062*/ 	.short	(.L_31 - .L_30)
.L_30:
        /*0064*/ 	.word	0x00000008
.L_31:


//--------------------- .nv.info._Z7kernel2Pii    --------------------------
	.section	.nv.info._Z7kernel2Pii,"",@"SHT_CUDA_INFO"
	.sectionflags	@""
	.align	4


	//----- nvinfo : EIATTR_CUDA_API_VERSION
	.align		4
        /*0000*/ 	.byte	0x04, 0x37
        /*0002*/ 	.short	(.L_33 - .L_32)
.L_32:
        /*0004*/ 	.word	0x00000082


	//----- nvinfo : EIATTR_KPARAM_INFO
	.align		4
.L_33:
        /*0008*/ 	.byte	0x04, 0x17
        /*000a*/ 	.short	(.L_35 - .L_34)
.L_34:
        /*000c*/ 	.word	0x00000000
        /*0010*/ 	.short	0x0001
        /*0012*/ 	.short	0x0008
        /*0014*/ 	.byte	0x00, 0xf0, 0x11, 0x00


	//----- nvinfo : EIATTR_KPARAM_INFO
	.align		4
.L_35:
        /*0018*/ 	.byte	0x04, 0x17
        /*001a*/ 	.short	(.L_37 - .L_36)
.L_36:
        /*001c*/ 	.word	0x00000000
        /*0020*/ 	.short	0x0000
        /*0022*/ 	.short	0x0000
        /*0024*/ 	.byte	0x00, 0xf5, 0x21, 0x00


	//----- nvinfo : EIATTR_SPARSE_MMA_MASK
	.align		4
.L_37:
        /*0028*/ 	.byte	0x03, 0x50
        /*002a*/ 	.short	0x0000


	//----- nvinfo : EIATTR_MAXREG_COUNT
	.align		4
        /*002c*/ 	.byte	0x03, 0x1b
        /*002e*/ 	.short	0x00ff


	//----- nvinfo : EIATTR_MERCURY_ISA_VERSION
	.align		4
        /*0030*/ 	.byte	0x03, 0x5f
        /*0032*/ 	.short	0x0101


	//----- nvinfo : EIATTR_VRC_CTA_INIT_COUNT
	.align		4
        /*0034*/ 	.byte	0x02, 0x4a
	.zero		1
	.zero		1


	//----- nvinfo : EIATTR_EXIT_INSTR_OFFSETS
	.align		4
        /*0038*/ 	.byte	0x04, 0x1c
        /*003a*/ 	.short	(.L_39 - .L_38)


	//   ....[0]....
.L_38:
        /*003c*/ 	.word	0x00000220


	//   ....[1]....
        /*0040*/ 	.word	0x00000380


	//   ....[2]....
        /*0044*/ 	.word	0x000004e0


	//----- nvinfo : EIATTR_CRS_STACK_SIZE
	.align		4
.L_39:
        /*0048*/ 	.byte	0x04, 0x1e
        /*004a*/ 	.short	(.L_41 - .L_40)
.L_40:
        /*004c*/ 	.word	0x00000000


	//----- nvinfo : EIATTR_CBANK_PARAM_SIZE
	.align		4
.L_41:
        /*0050*/ 	.byte	0x03, 0x19
        /*0052*/ 	.short	0x000c


	//----- nvinfo : EIATTR_PARAM_CBANK
	.align		4
        /*0054*/ 	.byte	0x04, 0x0a
        /*0056*/ 	.short	(.L_43 - .L_42)
	.align		4
.L_42:
        /*0058*/ 	.word	index@(.nv.constant0._Z7kernel2Pii)
        /*005c*/ 	.short	0x0380
        /*005e*/ 	.short	0x000c


	//----- nvinfo : EIATTR_SW_WAR
	.align		4
.L_43:
        /*0060*/ 	.byte	0x04, 0x36
        /*0062*/ 	.short	(.L_45 - .L_44)
.L_44:
        /*0064*/ 	.word	0x00000008
.L_45:


//--------------------- .nv.info._Z7kernel1Pi     --------------------------
	.section	.nv.info._Z7kernel1Pi,"",@"SHT_CUDA_INFO"
	.sectionflags	@""
	.align	4


	//----- nvinfo : EIATTR_CUDA_API_VERSION
	.align		4
        /*0000*/ 	.byte	0x04, 0x37
        /*0002*/ 	.short	(.L_47 - .L_46)
.L_46:
        /*0004*/ 	.word	0x00000082


	//----- nvinfo : EIATTR_KPARAM_INFO
	.align		4
.L_47:
        /*0008*/ 	.byte	0x04, 0x17
        /*000a*/ 	.short	(.L_49 - .L_48)
.L_48:
        /*000c*/ 	.word	0x00000000
        /*0010*/ 	.short	0x0000
        /*0012*/ 	.short	0x0000
        /*0014*/ 	.byte	0x00, 0xf5, 0x21, 0x00


	//----- nvinfo : EIATTR_SPARSE_MMA_MASK
	.align		4
.L_49:
        /*0018*/ 	.byte	0x03, 0x50
        /*001a*/ 	.short	0x0000


	//----- nvinfo : EIATTR_MAXREG_COUNT
	.align		4
        /*001c*/ 	.byte	0x03, 0x1b
        /*001e*/ 	.short	0x00ff


	//----- nvinfo : EIATTR_MERCURY_ISA_VERSION
	.align		4
        /*0020*/ 	.byte	0x03, 0x5f
        /*0022*/ 	.short	0x0101


	//----- nvinfo : EIATTR_VRC_CTA_INIT_COUNT
	.align		4
        /*0024*/ 	.byte	0x02, 0x4a
	.zero		1
	.zero		1


	//----- nvinfo : EIATTR_EXIT_INSTR_OFFSETS
	.align		4
        /*0028*/ 	.byte	0x04, 0x1c
        /*002a*/ 	.short	(.L_51 - .L_50)


	//   ....[0]....
.L_50:
        /*002c*/ 	.word	0x000000b0


	//----- nvinfo : EIATTR_CBANK_PARAM_SIZE
	.align		4
.L_51:
        /*0030*/ 	.byte	0x03, 0x19
        /*0032*/ 	.short	0x0008


	//----- nvinfo : EIATTR_PARAM_CBANK
	.align		4
        /*0034*/ 	.byte	0x04, 0x0a
        /*0036*/ 	.short	(.L_53 - .L_52)
	.align		4
.L_52:
        /*0038*/ 	.word	index@(.nv.constant0._Z7kernel1Pi)
        /*003c*/ 	.short	0x0380
        /*003e*/ 	.short	0x0008


	//----- nvinfo : EIATTR_SW_WAR
	.align		4
.L_53:
        /*0040*/ 	.byte	0x04, 0x36
        /*0042*/ 	.short	(.L_55 - .L_54)
.L_54:
        /*0044*/ 	.word	0x00000008
.L_55:


//--------------------- .nv.callgraph             --------------------------
	.section	.nv.callgraph,"",@"SHT_CUDA_CALLGRAPH"
	.align	4
	.sectionentsize	8
	.align		4
        /*0000*/ 	.word	0x00000000
	.align		4
        /*0004*/ 	.word	0xffffffff
	.align		4
        /*0008*/ 	.word	0x00000000
	.align		4
        /*000c*/ 	.word	0xfffffffe
	.align		4
        /*0010*/ 	.word	0x00000000
	.align		4
        /*0014*/ 	.word	0xfffffffd
	.align		4
        /*0018*/ 	.word	0x00000000
	.align		4
        /*001c*/ 	.word	0xfffffffc


//--------------------- .text._Z11kernel2_optPii  --------------------------
	.section	.text._Z11kernel2_optPii,"ax",@progbits
	.align	128
        .global         _Z11kernel2_optPii
        .type           _Z11kernel2_optPii,@function
        .size           _Z11kernel2_optPii,(.L_x_11 - _Z11kernel2_optPii)
        .other          _Z11kernel2_optPii,@"STO_CUDA_ENTRY STV_DEFAULT"
_Z11kernel2_optPii:
.text._Z11kernel2_optPii:
[----:B------:R-:W-:Y:S01]  /*0000*/  LDC R1, c[0x0][0x37c] ;  /* 0x0000df00ff017b82 */ /* 0x000fe20000000800 */
[----:B------:R-:W0:Y:S01]  /*0010*/  S2R R5, SR_CTAID.X ;  /* 0x0000000000057919 */ /* 0x000e220000002500 */
[----:B------:R-:W0:Y:S06]  /*0020*/  LDCU UR4, c[0x0][0x360] ;  /* 0x00006c00ff0477ac */ /* 0x000e2c0008000800 */
[----:B------:R-:W1:Y:S01]  /*0030*/  LDC R2, c[0x0][0x370] ;  /* 0x0000dc00ff027b82 */ /* 0x000e620000000800 */
[----:B------:R-:W0:Y:S01]  /*0040*/  S2R R0, SR_TID.X ;  /* 0x0000000000007919 */ /* 0x000e220000002100 */
[----:B------:R-:W2:Y:S01]  /*0050*/  LDCU UR6, c[0x0][0x388] ;  /* 0x00007100ff0677ac */ /* 0x000ea20008000800 */
[----:B0-----:R-:W-:-:S02]  /*0060*/  IMAD R5, R5, UR4, R0 ;  /* 0x0000000405057c24 */ /* 0x001fc4000f8e0200 */
[----:B-1----:R-:W-:-:S03]  /*0070*/  IMAD R0, R2, UR4, RZ ;  /* 0x0000000402007c24 */ /* 0x002fc6000f8e02ff */
[----:B--2---:R-:W-:-:S13]  /*0080*/  ISETP.GE.AND P0, PT, R5, UR6, PT ;  /* 0x0000000605007c0c */ /* 0x004fda000bf06270 */
[----:B------:R-:W-:Y:S05]  /*0090*/  @P0 EXIT ;  /* 0x000000000000094d */ /* 0x000fea0003800000 */
[----:B------:R-:W0:Y:S01]  /*00a0*/  I2F.U32.RP R8, R0 ;  /* 0x0000000000087306 */ /* 0x000e220000209000 */
[C---:B------:R-:W-:Y:S01]  /*00b0*/  IADD3 R4, PT, PT, R0.reuse, R5, RZ ;  /* 0x0000000500047210 */ /* 0x040fe20007ffe0ff */
[----:B------:R-:W-:Y:S01]  /*00c0*/  IMAD.MOV R9, RZ, RZ, -R0 ;  /* 0x000000ffff097224 */ /* 0x000fe200078e0a00 */
[----:B------:R-:W-:Y:S01]  /*00d0*/  ISETP.NE.U32.AND P2, PT, R0, RZ, PT ;  /* 0x000000ff0000720c */ /* 0x000fe20003f45070 */
[----:B------:R-:W1:Y:S01]  /*00e0*/  LDCU.64 UR4, c[0x0][0x358] ;  /* 0x00006b00ff0477ac */ /* 0x000e620008000a00 */
[C---:B------:R-:W-:Y:S01]  /*00f0*/  ISETP.GE.AND P0, PT, R4.reuse, UR6, PT ;  /* 0x0000000604007c0c */ /* 0x040fe2000bf06270 */
[----:B------:R-:W-:Y:S01]  /*0100*/  BSSY.RECONVERGENT B0, `(.L_x_0) ;  /* 0x0000025000007945 */ /* 0x000fe20003800200 */
[----:B------:R-:W-:Y:S02]  /*0110*/  VIMNMX R7, PT, PT, R4, UR6, !PT ;  /* 0x0000000604077c48 */ /* 0x000fe4000ffe0100 */
[----:B------:R-:W-:-:S04]  /*0120*/  SEL R6, RZ, 0x1, P0 ;  /* 0x00000001ff067807 */ /* 0x000fc80000000000 */
[----:B------:R-:W-:Y:S01]  /*0130*/  IADD3 R7, PT, PT, R7, -R4, -R6 ;  /* 0x8000000407077210 */ /* 0x000fe20007ffe806 */
[----:B0-----:R-:W0:Y:S02]  /*0140*/  MUFU.RCP R8, R8 ;  /* 0x0000000800087308 */ /* 0x001e240000001000 */
[----:B0-----:R-:W-:-:S06]  /*0150*/  VIADD R2, R8, 0xffffffe ;  /* 0x0ffffffe08027836 */ /* 0x001fcc0000000000 */
[----:B------:R0:W2:Y:S02]  /*0160*/  F2I.FTZ.U32.TRUNC.NTZ R3, R2 ;  /* 0x0000000200037305 */ /* 0x0000a4000021f000 */
[----:B0-----:R-:W-:Y:S02]  /*0170*/  IMAD.MOV.U32 R2, RZ, RZ, RZ ;  /* 0x000000ffff027224 */ /* 0x001fe400078e00ff */
[----:B--2---:R-:W-:-:S04]  /*0180*/  IMAD R9, R9, R3, RZ ;  /* 0x0000000309097224 */ /* 0x004fc800078e02ff */
[----:B------:R-:W-:-:S06]  /*0190*/  IMAD.HI.U32 R8, R3, R9, R2 ;  /* 0x0000000903087227 */ /* 0x000fcc00078e0002 */
[----:B------:R-:W-:-:S05]  /*01a0*/  IMAD.HI.U32 R9, R8, R7, RZ ;  /* 0x0000000708097227 */ /* 0x000fca00078e00ff */
[----:B------:R-:W-:-:S05]  /*01b0*/  IADD3 R2, PT, PT, -R9, RZ, RZ ;  /* 0x000000ff09027210 */ /* 0x000fca0007ffe1ff */
[----:B------:R-:W-:Y:S02]  /*01c0*/  IMAD R7, R0, R2, R7 ;  /* 0x0000000200077224 */ /* 0x000fe400078e0207 */
[----:B------:R-:W0:Y:S03]  /*01d0*/  LDC.64 R2, c[0x0][0x380] ;  /* 0x0000e000ff027b82 */ /* 0x000e260000000a00 */
[----:B------:R-:W-:-:S13]  /*01e0*/  ISETP.GE.U32.AND P0, PT, R7, R0, PT ;  /* 0x000000000700720c */ /* 0x000fda0003f06070 */
[----:B------:R-:W-:Y:S01]  /*01f0*/  @P0 IMAD.IADD R7, R7, 0x1, -R0 ;  /* 0x0000000107070824 */ /* 0x000fe200078e0a00 */
[----:B------:R-:W-:-:S04]  /*0200*/  @P0 IADD3 R9, PT, PT, R9, 0x1, RZ ;  /* 0x0000000109090810 */ /* 0x000fc80007ffe0ff */
[----:B------:R-:W-:-:S13]  /*0210*/  ISETP.GE.U32.AND P1, PT, R7, R0, PT ;  /* 0x000000000700720c */ /* 0x000fda0003f26070 */
[----:B------:R-:W-:Y:S01]  /*0220*/  @P1 VIADD R9, R9, 0x1 ;  /* 0x0000000109091836 */ /* 0x000fe20000000000 */
[----:B------:R-:W-:-:S04]  /*0230*/  @!P2 LOP3.LUT R9, RZ, R0, RZ, 0x33, !PT ;  /* 0x00000000ff09a212 */ /* 0x000fc800078e33ff */
[----:B------:R-:W-:-:S04]  /*0240*/  IADD3 R4, PT, PT, R6, R9, RZ ;  /* 0x0000000906047210 */ /* 0x000fc80007ffe0ff */
[C---:B------:R-:W-:Y:S02]  /*0250*/  LOP3.LUT R6, R4.reuse, 0x3, RZ, 0xc0, !PT ;  /* 0x0000000304067812 */ /* 0x040fe400078ec0ff */
[----:B------:R-:W-:Y:S02]  /*0260*/  ISETP.GE.U32.AND P1, PT, R4, 0x3, PT ;  /* 0x000000030400780c */ /* 0x000fe40003f26070 */
[----:B------:R-:W-:-:S13]  /*0270*/  ISETP.NE.AND P0, PT, R6, 0x3, PT ;  /* 0x000000030600780c */ /* 0x000fda0003f05270 */
[----:B01----:R-:W-:Y:S05]  /*0280*/  @!P0 BRA `(.L_x_1) ;  /* 0x0000000000308947 */ /* 0x003fea0003800000 */
[----:B------:R-:W0:Y:S01]  /*0290*/  LDC.64 R8, c[0x0][0x380] ;  /* 0x0000e000ff087b82 */ /* 0x000e220000000a00 */
[----:B------:R-:W-:-:S05]  /*02a0*/  VIADD R4, R4, 0x1 ;  /* 0x0000000104047836 */ /* 0x000fca0000000000 */
[----:B------:R-:W-:-:S04]  /*02b0*/  LOP3.LUT R4, R4, 0x3, RZ, 0xc0, !PT ;  /* 0x0000000304047812 */ /* 0x000fc800078ec0ff */
[----:B------:R-:W-:-:S07]  /*02c0*/  IADD3 R4, PT, PT, -R4, RZ, RZ ;  /* 0x000000ff04047210 */ /* 0x000fce0007ffe1ff */
.L_x_2:
[----:B01----:R-:W-:-:S05]  /*02d0*/  IMAD.WIDE R6, R5, 0x4, R8 ;  /* 0x0000000405067825 */ /* 0x003fca00078e0208 */
[----:B------:R-:W2:Y:S01]  /*02e0*/  LDG.E R10, desc[UR4][R6.64] ;  /* 0x00000004060a7981 */ /* 0x000ea2000c1e1900 */
[----:B------:R-:W-:Y:S01]  /*02f0*/  IADD3 R4, PT, PT, R4, 0x1, RZ ;  /* 0x0000000104047810 */ /* 0x000fe20007ffe0ff */
[----:B------:R-:W-:-:S03]  /*0300*/  IMAD.IADD R5, R0, 0x1, R5 ;  /* 0x0000000100057824 */ /* 0x000fc600078e0205 */
[----:B------:R-:W-:Y:S01]  /*0310*/  ISETP.NE.AND P0, PT, R4, RZ, PT ;  /* 0x000000ff0400720c */ /* 0x000fe20003f05270 */
[----:B--2---:R-:W-:-:S05]  /*0320*/  VIADD R11, R10, 0x1 ;  /* 0x000000010a0b7836 */ /* 0x004fca0000000000 */
[----:B------:R1:W-:Y:S07]  /*0330*/  STG.E desc[UR4][R6.64], R11 ;  /* 0x0000000b06007986 */ /* 0x0003ee000c101904 */
[----:B------:R-:W-:Y:S05]  /*0340*/  @P0 BRA `(.L_x_2) ;  /* 0xfffffffc00e00947 */ /* 0x000fea000383ffff */
.L_x_1:
[----:B------:R-:W-:Y:S05]  /*0350*/  BSYNC.RECONVERGENT B0 ;  /* 0x0000000000007941 */ /* 0x000fea0003800200 */
.L_x_0:
[----:B------:R-:W-:Y:S05]  /*0360*/  @!P1 EXIT ;  /* 0x000000000000994d */ /* 0x000fea0003800000 */
.L_x_3:
[----:B0-----:R-:W-:-:S05]  /*0370*/  IMAD.WIDE R12, R5, 0x4, R2 ;  /* 0x00000004050c7825 */ /* 0x001fca00078e0202 */
[----:B------:R-:W2:Y:S01]  /*0380*/  LDG.E R4, desc[UR4][R12.64] ;  /* 0x000000040c047981 */ /* 0x000ea2000c1e1900 */
[----:B-1----:R-:W-:Y:S01]  /*0390*/  IMAD.WIDE R6, R0, 0x4, R12 ;  /* 0x0000000400067825 */ /* 0x002fe200078e020c */
[----:B--2---:R-:W-:-:S05]  /*03a0*/  IADD3 R15, PT, PT, R4, 0x1, RZ ;  /* 0x00000001040f7810 */ /* 0x004fca0007ffe0ff */
[----:B------:R0:W-:Y:S04]  /*03b0*/  STG.E desc[UR4][R12.64], R15 ;  /* 0x0000000f0c007986 */ /* 0x0001e8000c101904 */
[----:B------:R-:W2:Y:S01]  /*03c0*/  LDG.E R4, desc[UR4][R6.64] ;  /* 0x0000000406047981 */ /* 0x000ea2000c1e1900 */
[----:B------:R-:W-:-:S04]  /*03d0*/  IMAD.WIDE R8, R0, 0x4, R6 ;  /* 0x0000000400087825 */ /* 0x000fc800078e0206 */
[----:B--2---:R-:W-:-:S05]  /*03e0*/  VIADD R17, R4, 0x1 ;  /* 0x0000000104117836 */ /* 0x004fca0000000000 */
[----:B------:R0:W-:Y:S04]  /*03f0*/  STG.E desc[UR4][R6.64], R17 ;  /* 0x0000001106007986 */ /* 0x0001e8000c101904 */
[----:B------:R-:W2:Y:S01]  /*0400*/  LDG.E R4, desc[UR4][R8.64] ;  /* 0x0000000408047981 */ /* 0x000ea2000c1e1900 */
[----:B------:R-:W-:Y:S01]  /*0410*/  IMAD.WIDE R10, R0, 0x4, R8 ;  /* 0x00000004000a7825 */ /* 0x000fe200078e0208 */
[----:B--2---:R-:W-:-:S05]  /*0420*/  IADD3 R19, PT, PT, R4, 0x1, RZ ;  /* 0x0000000104137810 */ /* 0x004fca0007ffe0ff */
[----:B------:R0:W-:Y:S04]  /*0430*/  STG.E desc[UR4][R8.64], R19 ;  /* 0x0000001308007986 */ /* 0x0001e8000c101904 */
[----:B------:R-:W2:Y:S01]  /*0440*/  LDG.E R4, desc[UR4][R10.64] ;  /* 0x000000040a047981 */ /* 0x000ea2000c1e1900 */
[----:B------:R-:W-:-:S04]  /*0450*/  LEA R5, R0, R5, 0x2 ;  /* 0x0000000500057211 */ /* 0x000fc800078e10ff */
[----:B------:R-:W-:Y:S01]  /*0460*/  ISETP.GE.AND P0, PT, R5, UR6, PT ;  /* 0x0000000605007c0c */ /* 0x000fe2000bf06270 */
[----:B--2---:R-:W-:-:S05]  /*0470*/  VIADD R21, R4, 0x1 ;  /* 0x0000000104157836 */ /* 0x004fca0000000000 */
[----:B------:R0:W-:Y:S07]  /*0480*/  STG.E desc[UR4][R10.64], R21 ;  /* 0x000000150a007986 */ /* 0x0001ee000c101904 */
[----:B------:R-:W-:Y:S05]  /*0490*/  @!P0 BRA `(.L_x_3) ;  /* 0xfffffffc00b48947 */ /* 0x000fea000383ffff */
[----:B------:R-:W-:Y:S05]  /*04a0*/  EXIT ;  /* 0x000000000000794d */ /* 0x000fea0003800000 */
.L_x_4:
[----:B------:R-:W-:-:S00]  /*04b0*/  BRA `(.L_x_4) ;  /* 0xfffffffc00fc7947 */ /* 0x000fc0000383ffff */
[----:B------:R-:W-:-:S00]  /*04c0*/  NOP ;  /* 0x0000000000007918 */ /* 0x000fc00000000000 */
        /* <DEDUP_REMOVED lines=11> */
.L_x_11:


//--------------------- .text._Z7kernel2Pii       --------------------------
	.section	.text._Z7kernel2Pii,"ax",@progbits
	.align	128
        .global         _Z7kernel2Pii
        .type           _Z7kernel2Pii,@function
        .size           _Z7kernel2Pii,(.L_x_12 - _Z7kernel2Pii)
        .other          _Z7kernel2Pii,@"STO_CUDA_ENTRY STV_DEFAULT"
_Z7kernel2Pii:
.text._Z7kernel2Pii:
[----:B------:R-:W-:Y:S01]  /*0000*/  LDC R1, c[0x0][0x37c] ;  /* 0x0000df00ff017b82 */ /* 0x000fe20000000800 */
[----:B------:R-:W0:Y:S07]  /*0010*/  LDCU UR4, c[0x0][0x360] ;  /* 0x00006c00ff0477ac */ /* 0x000e2e0008000800 */
[----:B------:R-:W0:Y:S08]  /*0020*/  LDC R0, c[0x0][0x370] ;  /* 0x0000dc00ff007b82 */ /* 0x000e300000000800 */
[----:B------:R-:W1:Y:S01]  /*0030*/  LDC R9, c[0x0][0x388] ;  /* 0x0000e200ff097b82 */ /* 0x000e620000000800 */
[----:B0-----:R-:W-:-:S05]  /*0040*/  IMAD R0, R0, UR4, RZ ;  /* 0x0000000400007c24 */ /* 0x001fca000f8e02ff */
[-C--:B------:R-:W-:Y:S02]  /*0050*/  IABS R5, R0.reuse ;  /* 0x0000000000057213 */ /* 0x080fe40000000000 */
[----:B------:R-:W-:Y:S02]  /*0060*/  IABS R10, R0 ;  /* 0x00000000000a7213 */ /* 0x000fe40000000000 */
[----:B------:R-:W0:Y:S01]  /*0070*/  I2F.RP R4, R5 ;  /* 0x0000000500047306 */ /* 0x000e220000209400 */
[----:B-1----:R-:W-:-:S07]  /*0080*/  IABS R8, R9 ;  /* 0x0000000900087213 */ /* 0x002fce0000000000 */
[----:B0-----:R-:W0:Y:S02]  /*0090*/  MUFU.RCP R4, R4 ;  /* 0x0000000400047308 */ /* 0x001e240000001000 */
[----:B0-----:R-:W-:Y:S02]  /*00a0*/  VIADD R2, R4, 0xffffffe ;  /* 0x0ffffffe04027836 */ /* 0x001fe40000000000 */
[----:B------:R-:W-:-:S04]  /*00b0*/  IMAD.MOV R4, RZ, RZ, -R10 ;  /* 0x000000ffff047224 */ /* 0x000fc800078e0a0a */
[----:B------:R0:W1:Y:S02]  /*00c0*/  F2I.FTZ.U32.TRUNC.NTZ R3, R2 ;  /* 0x0000000200037305 */ /* 0x000064000021f000 */
[----:B0-----:R-:W-:Y:S02]  /*00d0*/  IMAD.MOV.U32 R2, RZ, RZ, RZ ;  /* 0x000000ffff027224 */ /* 0x001fe400078e00ff */
[----:B-1----:R-:W-:-:S04]  /*00e0*/  IMAD.MOV R6, RZ, RZ, -R3 ;  /* 0x000000ffff067224 */ /* 0x002fc800078e0a03 */
[----:B------:R-:W-:Y:S01]  /*00f0*/  IMAD R7, R6, R5, RZ ;  /* 0x0000000506077224 */ /* 0x000fe200078e02ff */
[----:B------:R-:W-:-:S03]  /*0100*/  MOV R6, R8 ;  /* 0x0000000800067202 */ /* 0x000fc60000000f00 */
[----:B------:R-:W-:-:S06]  /*0110*/  IMAD.HI.U32 R3, R3, R7, R2 ;  /* 0x0000000703037227 */ /* 0x000fcc00078e0002 */
[----:B------:R-:W-:-:S04]  /*0120*/  IMAD.HI.U32 R3, R3, R6, RZ ;  /* 0x0000000603037227 */ /* 0x000fc800078e00ff */
[----:B------:R-:W-:Y:S02]  /*0130*/  IMAD R2, R3, R4, R6 ;  /* 0x0000000403027224 */ /* 0x000fe400078e0206 */
[----:B------:R-:W0:Y:S03]  /*0140*/  S2R R4, SR_CTAID.X ;  /* 0x0000000000047919 */ /* 0x000e260000002500 */
[----:B------:R-:W-:-:S13]  /*0150*/  ISETP.GT.U32.AND P2, PT, R5, R2, PT ;  /* 0x000000020500720c */ /* 0x000fda0003f44070 */
[-C--:B------:R-:W-:Y:S01]  /*0160*/  @!P2 IADD3 R2, PT, PT, R2, -R5.reuse, RZ ;  /* 0x800000050202a210 */ /* 0x080fe20007ffe0ff */
[----:B------:R-:W-:Y:S01]  /*0170*/  @!P2 VIADD R3, R3, 0x1 ;  /* 0x000000010303a836 */ /* 0x000fe20000000000 */
[----:B------:R-:W-:Y:S02]  /*0180*/  ISETP.NE.AND P2, PT, R0, RZ, PT ;  /* 0x000000ff0000720c */ /* 0x000fe40003f45270 */
[----:B------:R-:W-:Y:S02]  /*0190*/  ISETP.GE.U32.AND P0, PT, R2, R5, PT ;  /* 0x000000050200720c */ /* 0x000fe40003f06070 */
[----:B------:R-:W-:Y:S01]  /*01a0*/  LOP3.LUT R2, R0, R9, RZ, 0x3c, !PT ;  /* 0x0000000900027212 */ /* 0x000fe200078e3cff */
[----:B------:R-:W0:Y:S03]  /*01b0*/  S2R R5, SR_TID.X ;  /* 0x0000000000057919 */ /* 0x000e260000002100 */
[----:B------:R-:W-:-:S07]  /*01c0*/  ISETP.GE.AND P1, PT, R2, RZ, PT ;  /* 0x000000ff0200720c */ /* 0x000fce0003f26270 */
[----:B------:R-:W-:-:S06]  /*01d0*/  @P0 VIADD R3, R3, 0x1 ;  /* 0x0000000103030836 */ /* 0x000fcc0000000000 */
[----:B------:R-:W-:Y:S02]  /*01e0*/  @!P1 IADD3 R3, PT, PT, -R3, RZ, RZ ;  /* 0x000000ff03039210 */ /* 0x000fe40007ffe1ff */
[----:B------:R-:W-:-:S04]  /*01f0*/  @!P2 LOP3.LUT R3, RZ, R0, RZ, 0x33, !PT ;  /* 0x00000000ff03a212 */ /* 0x000fc800078e33ff */
[----:B------:R-:W-:Y:S01]  /*0200*/  ISETP.GE.AND P0, PT, R3, 0x1, PT ;  /* 0x000000010300780c */ /* 0x000fe20003f06270 */
[----:B0-----:R-:W-:-:S12]  /*0210*/  IMAD R0, R4, UR4, R5 ;  /* 0x0000000404007c24 */ /* 0x001fd8000f8e0205 */
[----:B------:R-:W-:Y:S05]  /*0220*/  @!P0 EXIT ;  /* 0x000000000000894d */ /* 0x000fea0003800000 */
[----:B------:R-:W-:Y:S01]  /*0230*/  IMAD R7, R0, R3, RZ ;  /* 0x0000000300077224 */ /* 0x000fe200078e02ff */
[----:B------:R-:W0:Y:S01]  /*0240*/  LDCU.64 UR6, c[0x0][0x358] ;  /* 0x00006b00ff0677ac */ /* 0x000e220008000a00 */
[----:B------:R-:W-:Y:S02]  /*0250*/  BSSY.RECONVERGENT B0, `(.L_x_5) ;  /* 0x0000012000007945 */ /* 0x000fe40003800200 */
[----:B------:R-:W-:-:S05]  /*0260*/  IMAD.IADD R10, R3, 0x1, R7 ;  /* 0x00000001030a7824 */ /* 0x000fca00078e0207 */
[----:B------:R-:W-:-:S04]  /*0270*/  VIADDMNMX R2, R7, 0x1, R10, !PT ;  /* 0x0000000107027846 */ /* 0x000fc8000780010a */
[C---:B------:R-:W-:Y:S01]  /*0280*/  IADD3 R0, PT, PT, -R7.reuse, R2, RZ ;  /* 0x0000000207007210 */ /* 0x040fe20007ffe1ff */
[----:B------:R-:W-:-:S03]  /*0290*/  IMAD.IADD R2, R7, 0x1, -R2 ;  /* 0x0000000107027824 */ /* 0x000fc600078e0a02 */
[----:B------:R-:W-:Y:S02]  /*02a0*/  LOP3.LUT P0, R0, R0, 0x3, RZ, 0xc0, !PT ;  /* 0x0000000300007812 */ /* 0x000fe4000780c0ff */
[----:B------:R-:W-:-:S11]  /*02b0*/  ISETP.GT.U32.AND P1, PT, R2, -0x4, PT ;  /* 0xfffffffc0200780c */ /* 0x000fd60003f24070 */
[----:B0-----:R-:W-:Y:S05]  /*02c0*/  @!P0 BRA `(.L_x_6) ;  /* 0x0000000000288947 */ /* 0x001fea0003800000 */
[----:B------:R-:W0:Y:S01]  /*02d0*/  LDC.64 R4, c[0x0][0x380] ;  /* 0x0000e000ff047b82 */ /* 0x000e220000000a00 */
[----:B------:R-:W-:-:S07]  /*02e0*/  IADD3 R0, PT, PT, -R0, RZ, RZ ;  /* 0x000000ff00007210 */ /* 0x000fce0007ffe1ff */
.L_x_7:
[----:B01----:R-:W-:-:S05]  /*02f0*/  IMAD.WIDE R2, R7, 0x4, R4 ;  /* 0x0000000407027825 */ /* 0x003fca00078e0204 */
[----:B------:R-:W2:Y:S01]  /*0300*/  LDG.E R6, desc[UR6][R2.64] ;  /* 0x0000000602067981 */ /* 0x000ea2000c1e1900 */
[----:B------:R-:W-:Y:S01]  /*0310*/  IADD3 R0, PT, PT, R0, 0x1, RZ ;  /* 0x0000000100007810 */ /* 0x000fe20007ffe0ff */
[----:B------:R-:W-:-:S03]  /*0320*/  VIADD R7, R7, 0x1 ;  /* 0x0000000107077836 */ /* 0x000fc60000000000 */
[----:B------:R-:W-:Y:S01]  /*0330*/  ISETP.NE.AND P0, PT, R0, RZ, PT ;  /* 0x000000ff0000720c */ /* 0x000fe20003f05270 */
[----:B--2---:R-:W-:-:S05]  /*0340*/  VIADD R9, R6, 0x1 ;  /* 0x0000000106097836 */ /* 0x004fca0000000000 */
[----:B------:R1:W-:Y:S07]  /*0350*/  STG.E desc[UR6][R2.64], R9 ;  /* 0x0000000902007986 */ /* 0x0003ee000c101906 */
[----:B------:R-:W-:Y:S05]  /*0360*/  @P0 BRA `(.L_x_7) ;  /* 0xfffffffc00e00947 */ /* 0x000fea000383ffff */
.L_x_6:
[----:B------:R-:W-:Y:S05]  /*0370*/  BSYNC.RECONVERGENT B0 ;  /* 0x0000000000007941 */ /* 0x000fea0003800200 */
.L_x_5:
[----:B------:R-:W-:Y:S05]  /*0380*/  @P1 EXIT ;  /* 0x000000000000194d */ /* 0x000fea0003800000 */
[----:B------:R-:W0:Y:S02]  /*0390*/  LDCU.64 UR4, c[0x0][0x380] ;  /* 0x00007000ff0477ac */ /* 0x000e240008000a00 */
[----:B0-----:R-:W-:-:S04]  /*03a0*/  UIADD3 UR4, UP0, UPT, UR4, 0x8, URZ ;  /* 0x0000000804047890 */ /* 0x001fc8000ff1e0ff */
[----:B------:R-:W-:-:S12]  /*03b0*/  UIADD3.X UR5, UPT, UPT, URZ, UR5, URZ, UP0, !UPT ;  /* 0x00000005ff057290 */ /* 0x000fd800087fe4ff */
.L_x_8:
[----:B01----:R-:W-:Y:S01]  /*03c0*/  MOV R2, UR4 ;  /* 0x0000000400027c02 */ /* 0x003fe20008000f00 */
[----:B------:R-:W-:-:S04]  /*03d0*/  IMAD.U32 R3, RZ, RZ, UR5 ;  /* 0x00000005ff037e24 */ /* 0x000fc8000f8e00ff */
[----:B------:R-:W-:-:S05]  /*03e0*/  IMAD.WIDE R2, R7, 0x4, R2 ;  /* 0x0000000407027825 */ /* 0x000fca00078e0202 */
[----:B------:R-:W2:Y:S04]  /*03f0*/  LDG.E R0, desc[UR6][R2.64+-0x8] ;  /* 0xfffff80602007981 */ /* 0x000ea8000c1e1900 */
[----:B------:R-:W3:Y:S04]  /*0400*/  LDG.E R4, desc[UR6][R2.64+-0x4] ;  /* 0xfffffc0602047981 */ /* 0x000ee8000c1e1900 */
[----:B------:R-:W4:Y:S04]  /*0410*/  LDG.E R6, desc[UR6][R2.64] ;  /* 0x0000000602067981 */ /* 0x000f28000c1e1900 */
[----:B------:R-:W5:Y:S01]  /*0420*/  LDG.E R8, desc[UR6][R2.64+0x4] ;  /* 0x0000040602087981 */ /* 0x000f62000c1e1900 */
[----:B------:R-:W-:-:S04]  /*0430*/  IADD3 R7, PT, PT, R7, 0x4, RZ ;  /* 0x0000000407077810 */ /* 0x000fc80007ffe0ff */
[----:B------:R-:W-:Y:S02]  /*0440*/  ISETP.GE.AND P0, PT, R7, R10, PT ;  /* 0x0000000a0700720c */ /* 0x000fe40003f06270 */
[----:B--2---:R-:W-:Y:S01]  /*0450*/  IADD3 R5, PT, PT, R0, 0x1, RZ ;  /* 0x0000000100057810 */ /* 0x004fe20007ffe0ff */
[----:B---3--:R-:W-:-:S04]  /*0460*/  VIADD R9, R4, 0x1 ;  /* 0x0000000104097836 */ /* 0x008fc80000000000 */
[----:B------:R0:W-:Y:S01]  /*0470*/  STG.E desc[UR6][R2.64+-0x8], R5 ;  /* 0xfffff80502007986 */ /* 0x0001e2000c101906 */
[----:B----4-:R-:W-:-:S03]  /*0480*/  IADD3 R11, PT, PT, R6, 0x1, RZ ;  /* 0x00000001060b7810 */ /* 0x010fc60007ffe0ff */
[----:B------:R0:W-:Y:S01]  /*0490*/  STG.E desc[UR6][R2.64+-0x4], R9 ;  /* 0xfffffc0902007986 */ /* 0x0001e2000c101906 */
[----:B-----5:R-:W-:-:S03]  /*04a0*/  VIADD R13, R8, 0x1 ;  /* 0x00000001080d7836 */ /* 0x020fc60000000000 */
[----:B------:R0:W-:Y:S04]  /*04b0*/  STG.E desc[UR6][R2.64], R11 ;  /* 0x0000000b02007986 */ /* 0x0001e8000c101906 */
[----:B------:R0:W-:Y:S01]  /*04c0*/  STG.E desc[UR6][R2.64+0x4], R13 ;  /* 0x0000040d02007986 */ /* 0x0001e2000c101906 */
[----:B------:R-:W-:Y:S05]  /*04d0*/  @!P0 BRA `(.L_x_8) ;  /* 0xfffffffc00b88947 */ /* 0x000fea000383ffff */
[----:B------:R-:W-:Y:S05]  /*04e0*/  EXIT ;  /* 0x000000000000794d */ /* 0x000fea0003800000 */
.L_x_9:
        /* <DEDUP_REMOVED lines=9> */
.L_x_12:


//--------------------- .text._Z7kernel1Pi        --------------------------
	.section	.text._Z7kernel1Pi,"ax",@progbits
	.align	128
        .global         _Z7kernel1Pi
        .type           _Z7kernel1Pi,@function
        .size           _Z7kernel1Pi,(.L_x_13 - _Z7kernel1Pi)
        .other          _Z7kernel1Pi,@"STO_CUDA_ENTRY STV_DEFAULT"
_Z7kernel1Pi:
.text._Z7kernel1Pi:
[----:B------:R-:W-:Y:S01]  /*0000*/  LDC R1, c[0x0][0x37c] ;  /* 0x0000df00ff017b82 */ /* 0x000fe20000000800 */
[----:B------:R-:W0:Y:S07]  /*0010*/  S2R R5, SR_CTAID.X ;  /* 0x0000000000057919 */ /* 0x000e2e0000002500 */
[----:B------:R-:W1:Y:S01]  /*0020*/  LDC.64 R2, c[0x0][0x380] ;  /* 0x0000e000ff027b82 */ /* 0x000e620000000a00 */
[----:B------:R-:W0:Y:S01]  /*0030*/  LDCU UR6, c[0x0][0x360] ;  /* 0x00006c00ff0677ac */ /* 0x000e220008000800 */
[----:B------:R-:W0:Y:S01]  /*0040*/  S2R R0, SR_TID.X ;  /* 0x0000000000007919 */ /* 0x000e220000002100 */
[----:B------:R-:W2:Y:S01]  /*0050*/  LDCU.64 UR4, c[0x0][0x358] ;  /* 0x00006b00ff0477ac */ /* 0x000ea20008000a00 */
[----:B0-----:R-:W-:-:S04]  /*0060*/  IMAD R5, R5, UR6, R0 ;  /* 0x0000000605057c24 */ /* 0x001fc8000f8e0200 */
[----:B-1----:R-:W-:-:S05]  /*0070*/  IMAD.WIDE R2, R5, 0x4, R2 ;  /* 0x0000000405027825 */ /* 0x002fca00078e0202 */
[----:B--2---:R-:W2:Y:S02]  /*0080*/  LDG.E R0, desc[UR4][R2.64] ;  /* 0x0000000402007981 */ /* 0x004ea4000c1e1900 */
[----:B--2---:R-:W-:-:S05]  /*0090*/  IADD3 R5, PT, PT, R0, 0x1, RZ ;  /* 0x0000000100057810 */ /* 0x004fca0007ffe0ff */
[----:B------:R-:W-:Y:S01]  /*00a0*/  STG.E desc[UR4][R2.64], R5 ;  /* 0x0000000502007986 */ /* 0x000fe2000c101904 */
[----:B------:R-:W-:Y:S05]  /*00b0*/  EXIT ;  /* 0x000000000000794d */ /* 0x000fea0003800000 */
.L_x_10:
        /* <DEDUP_REMOVED lines=12> */
.L_x_13:


//--------------------- .nv.shared.reserved.0     --------------------------
	.section	.nv.shared.reserved.0,"aw",@nobits
	.weak		__nv_reservedSMEM_offset_0_alias
	.size		__nv_reservedSMEM_offset_0_alias, 0, 64
	.other		__nv_reservedSMEM_offset_0_alias,@"STO_CUDA_RESERVED_SHARED STV_DEFAULT"
__nv_reservedSMEM_offset_0_alias:
	.zero		0
	.zero		64


//--------------------- .nv.constant0._Z11kernel2_optPii --------------------------
	.section	.nv.constant0._Z11kernel2_optPii,"a",@progbits
	.sectionflags	@""
	.align	4
.nv.constant0._Z11kernel2_optPii:
	.zero		908


//--------------------- .nv.constant0._Z7kernel2Pii --------------------------
	.section	.nv.constant0._Z7kernel2Pii,"a",@progbits
	.sectionflags	@""
	.align	4
.nv.constant0._Z7kernel2Pii:
	.zero		908


//--------------------- .nv.constant0._Z7kernel1Pi --------------------------
	.section	.nv.constant0._Z7kernel1Pi,"a",@progbits
	.sectionflags	@""
	.align	4
.nv.constant0._Z7kernel1Pi:
	.zero		904


//--------------------- SYMBOLS --------------------------

	.type		.nv.reservedSmem.offset0,@object
	.size		.nv.reservedSmem.offset0,0x4
